//
// Generated by NVIDIA NVVM Compiler
//
// Compiler Build ID: CL-36424714
// Cuda compilation tools, release 13.0, V13.0.88
// Based on NVVM 20.0.0
//

.version 9.0
.target sm_100
.address_size 64

	// .globl	_Z8simulatePfi

.visible .entry _Z8simulatePfi(
	.param .u64 .ptr .align 1 _Z8simulatePfi_param_0,
	.param .u32 _Z8simulatePfi_param_1
)
{
	.reg .pred 	%p<8>;
	.reg .b32 	%r<21>;
	.reg .b32 	%f<9>;
	.reg .b64 	%rd<14>;

	ld.param.u64 	%rd1, [_Z8simulatePfi_param_0];
	ld.param.u32 	%r4, [_Z8simulatePfi_param_1];
	mov.u32 	%r5, %ntid.x;
	mov.u32 	%r6, %ctaid.x;
	mov.u32 	%r7, %tid.x;
	mad.lo.s32 	%r8, %r5, %r6, %r7;
	mov.u32 	%r9, %ntid.y;
	mov.u32 	%r10, %ctaid.y;
	mov.u32 	%r11, %tid.y;
	mad.lo.s32 	%r12, %r9, %r10, %r11;
	setp.lt.s32 	%p1, %r8, 1;
	add.s32 	%r13, %r4, -1;
	setp.ge.s32 	%p2, %r8, %r13;
	or.pred  	%p3, %p1, %p2;
	setp.eq.s32 	%p4, %r12, 0;
	or.pred  	%p5, %p4, %p3;
	setp.ge.s32 	%p6, %r12, %r13;
	or.pred  	%p7, %p5, %p6;
	@%p7 bra 	$L__BB0_2;
	cvta.to.global.u64 	%rd2, %rd1;
	add.s32 	%r14, %r8, -1;
	mul.lo.s32 	%r15, %r14, %r4;
	add.s32 	%r16, %r15, %r12;
	mul.wide.s32 	%rd3, %r16, 4;
	add.s64 	%rd4, %rd2, %rd3;
	ld.global.f32 	%f1, [%rd4];
	shl.b32 	%r17, %r4, 1;
	add.s32 	%r18, %r15, %r17;
	add.s32 	%r19, %r18, %r12;
	mul.wide.s32 	%rd5, %r19, 4;
	add.s64 	%rd6, %rd2, %rd5;
	ld.global.f32 	%f2, [%rd6];
	add.f32 	%f3, %f1, %f2;
	sub.s32 	%r20, %r18, %r4;
	cvt.s64.s32 	%rd7, %r20;
	cvt.u64.u32 	%rd8, %r12;
	add.s64 	%rd9, %rd8, %rd7;
	shl.b64 	%rd10, %rd9, 2;
	add.s64 	%rd11, %rd2, %rd10;
	ld.global.f32 	%f4, [%rd11+-4];
	add.f32 	%f5, %f3, %f4;
	ld.global.f32 	%f6, [%rd11+4];
	add.f32 	%f7, %f5, %f6;
	mul.f32 	%f8, %f7, 0f3E800000;
	mul.wide.s32 	%rd12, %r4, 4;
	add.s64 	%rd13, %rd4, %rd12;
	st.global.f32 	[%rd13], %f8;
$L__BB0_2:
	ret;

}


// ===== COMPILED SASS (sm_100) =====

	.target	sm_100

	.elftype	@"ET_EXEC"


//--------------------- .note.nv.tkinfo           --------------------------
	.section	.note.nv.tkinfo,"",@"SHT_NOTE"
	.sectionflags	@"SHF_NOTE_NV_TKINFO"
	.tkinfo
        /*0018*/ 	.word	0x00000002
        /*0030*/ 	.string	""
        /*0030*/ 	.string	"ptxas"
        /*0030*/ 	.string	"Cuda compilation tools, release 13.0, V13.0.88"
        /*0030*/ 	.string	"Build cuda_13.0.r13.0/compiler.36424714_0"
        /*0030*/ 	.string	"-arch sm_100 -m 64 "



//--------------------- .note.nv.cuinfo           --------------------------
	.section	.note.nv.cuinfo,"",@"SHT_NOTE"
	.sectionflags	@"SHF_NOTE_NV_CUINFO"
        /*0018*/ 	.short	0x0002
        /*001a*/ 	.short	0x0064
        /*001c*/ 	.short	0x0082
	.zero		2


//--------------------- .nv.info                  --------------------------
	.section	.nv.info,"",@"SHT_CUDA_INFO"
	.align	4


	//----- nvinfo : EIATTR_REGCOUNT
	.align		4
        /*0000*/ 	.byte	0x04, 0x2f
        /*0002*/ 	.short	(.L_1 - .L_0)
	.align		4
.L_0:
        /*0004*/ 	.word	index@(_Z8simulatePfi)
        /*0008*/ 	.word	0x0000000e


	//----- nvinfo : EIATTR_FRAME_SIZE
	.align		4
.L_1:
        /*000c*/ 	.byte	0x04, 0x11
        /*000e*/ 	.short	(.L_3 - .L_2)
	.align		4
.L_2:
        /*0010*/ 	.word	index@(_Z8simulatePfi)
        /*0014*/ 	.word	0x00000000


	//----- nvinfo : EIATTR_MIN_STACK_SIZE
	.align		4
.L_3:
        /*0018*/ 	.byte	0x04, 0x12
        /*001a*/ 	.short	(.L_5 - .L_4)
	.align		4
.L_4:
        /*001c*/ 	.word	index@(_Z8simulatePfi)
        /*0020*/ 	.word	0x00000000
.L_5:


//--------------------- .nv.compat                --------------------------
	.section	.nv.compat,"",@"SHT_CUDA_COMPAT_INFO"
	.align	4
        /*0000*/ 	.byte	0x02, 0x09, 0x00, 0x00, 0x02, 0x02, 0x01, 0x00, 0x02, 0x05, 0x05, 0x00, 0x03, 0x07, 0x01, 0x01
        /*0010*/ 	.byte	0x02, 0x03, 0x00, 0x00, 0x02, 0x06, 0x01, 0x00, 0x04, 0x0b, 0x08, 0x00, 0x09, 0x00, 0x00, 0x00
        /*0020*/ 	.byte	0x00, 0x00, 0x00, 0x00


//--------------------- .nv.info._Z8simulatePfi   --------------------------
	.section	.nv.info._Z8simulatePfi,"",@"SHT_CUDA_INFO"
	.sectionflags	@""
	.align	4


	//----- nvinfo : EIATTR_CUDA_API_VERSION
	.align		4
        /*0000*/ 	.byte	0x04, 0x37
        /*0002*/ 	.short	(.L_7 - .L_6)
.L_6:
        /*0004*/ 	.word	0x00000082


	//----- nvinfo : EIATTR_KPARAM_INFO
	.align		4
.L_7:
        /*0008*/ 	.byte	0x04, 0x17
        /*000a*/ 	.short	(.L_9 - .L_8)
.L_8:
        /*000c*/ 	.word	0x00000000
        /*0010*/ 	.short	0x0001
        /*0012*/ 	.short	0x0008
        /*0014*/ 	.byte	0x00, 0xf0, 0x11, 0x00


	//----- nvinfo : EIATTR_KPARAM_INFO
	.align		4
.L_9:
        /*0018*/ 	.byte	0x04, 0x17
        /*001a*/ 	.short	(.L_11 - .L_10)
.L_10:
        /*001c*/ 	.word	0x00000000
        /*0020*/ 	.short	0x0000
        /*0022*/ 	.short	0x0000
        /*0024*/ 	.byte	0x00, 0xf5, 0x21, 0x00


	//----- nvinfo : EIATTR_SPARSE_MMA_MASK
	.align		4
.L_11:
        /*0028*/ 	.byte	0x03, 0x50
        /*002a*/ 	.short	0x0000


	//----- nvinfo : EIATTR_MAXREG_COUNT
	.align		4
        /*002c*/ 	.byte	0x03, 0x1b
        /*002e*/ 	.short	0x00ff


	//----- nvinfo : EIATTR_MERCURY_ISA_VERSION
	.align		4
        /*0030*/ 	.byte	0x03, 0x5f
        /*0032*/ 	.short	0x0101


	//----- nvinfo : EIATTR_VRC_CTA_INIT_COUNT
	.align		4
        /*0034*/ 	.byte	0x02, 0x4a
	.zero		1
	.zero		1


	//----- nvinfo : EIATTR_EXIT_INSTR_OFFSETS
	.align		4
        /*0038*/ 	.byte	0x04, 0x1c
        /*003a*/ 	.short	(.L_13 - .L_12)


	//   ....[0]....
.L_12:
        /*003c*/ 	.word	0x000000f0


	//   ....[1]....
        /*0040*/ 	.word	0x00000290


	//----- nvinfo : EIATTR_CBANK_PARAM_SIZE
	.align		4
.L_13:
        /*0044*/ 	.byte	0x03, 0x19
        /*0046*/ 	.short	0x000c


	//----- nvinfo : EIATTR_PARAM_CBANK
	.align		4
        /*0048*/ 	.byte	0x04, 0x0a
        /*004a*/ 	.short	(.L_15 - .L_14)
	.align		4
.L_14:
        /*004c*/ 	.word	index@(.nv.constant0._Z8simulatePfi)
        /*0050*/ 	.short	0x0380
        /*0052*/ 	.short	0x000c


	//----- nvinfo : EIATTR_SW_WAR
	.align		4
.L_15:
        /*0054*/ 	.byte	0x04, 0x36
        /*0056*/ 	.short	(.L_17 - .L_16)
.L_16:
        /*0058*/ 	.word	0x00000008
.L_17:


//--------------------- .nv.callgraph             --------------------------
	.section	.nv.callgraph,"",@"SHT_CUDA_CALLGRAPH"
	.align	4
	.sectionentsize	8
	.align		4
        /*0000*/ 	.word	0x00000000
	.align		4
        /*0004*/ 	.word	0xffffffff
	.align		4
        /*0008*/ 	.word	0x00000000
	.align		4
        /*000c*/ 	.word	0xfffffffe
	.align		4
        /*0010*/ 	.word	0x00000000
	.align		4
        /*0014*/ 	.word	0xfffffffd
	.align		4
        /*0018*/ 	.word	0x00000000
	.align		4
        /*001c*/ 	.word	0xfffffffc


//--------------------- .text._Z8simulatePfi      --------------------------
	.section	.text._Z8simulatePfi,"ax",@progbits
	.align	128
        .global         _Z8simulatePfi
        .type           _Z8simulatePfi,@function
        .size           _Z8simulatePfi,(.L_x_1 - _Z8simulatePfi)
        .other          _Z8simulatePfi,@"STO_CUDA_ENTRY STV_DEFAULT"
_Z8simulatePfi:
.text._Z8simulatePfi:
[----:B------:R-:W-:Y:S01]  /*0000*/  LDC R1, c[0x0][0x37c] ;  /* 0x0000df00ff017b82 */ /* 0x000fe20000000800 */
[----:B------:R-:W0:Y:S07]  /*0010*/  S2R R2, SR_CTAID.X ;  /* 0x0000000000027919 */ /* 0x000e2e0000002500 */
[----:B------:R-:W1:Y:S01]  /*0020*/  LDC R0, c[0x0][0x388] ;  /* 0x0000e200ff007b82 */ /* 0x000e620000000800 */
[----:B------:R-:W0:Y:S01]  /*0030*/  LDCU UR4, c[0x0][0x360] ;  /* 0x00006c00ff0477ac */ /* 0x000e220008000800 */
[----:B------:R-:W0:Y:S01]  /*0040*/  S2R R3, SR_TID.X ;  /* 0x0000000000037919 */ /* 0x000e220000002100 */
[----:B------:R-:W2:Y:S01]  /*0050*/  LDCU UR5, c[0x0][0x364] ;  /* 0x00006c80ff0577ac */ /* 0x000ea20008000800 */
[----:B------:R-:W2:Y:S01]  /*0060*/  S2R R5, SR_CTAID.Y ;  /* 0x0000000000057919 */ /* 0x000ea20000002600 */
[----:B------:R-:W2:Y:S01]  /*0070*/  S2R R6, SR_TID.Y ;  /* 0x0000000000067919 */ /* 0x000ea20000002200 */
[----:B-1----:R-:W-:Y:S01]  /*0080*/  IADD3 R4, PT, PT, R0, -0x1, RZ ;  /* 0xffffffff00047810 */ /* 0x002fe20007ffe0ff */
[----:B0-----:R-:W-:-:S05]  /*0090*/  IMAD R2, R2, UR4, R3 ;  /* 0x0000000402027c24 */ /* 0x001fca000f8e0203 */
[----:B------:R-:W-:Y:S01]  /*00a0*/  ISETP.GE.AND P0, PT, R2, R4, PT ;  /* 0x000000040200720c */ /* 0x000fe20003f06270 */
[----:B--2---:R-:W-:-:S03]  /*00b0*/  IMAD R3, R5, UR5, R6 ;  /* 0x0000000505037c24 */ /* 0x004fc6000f8e0206 */
[----:B------:R-:W-:-:S04]  /*00c0*/  ISETP.LT.OR P0, PT, R2, 0x1, P0 ;  /* 0x000000010200780c */ /* 0x000fc80000701670 */
[----:B------:R-:W-:-:S04]  /*00d0*/  ISETP.EQ.OR P0, PT, R3, RZ, P0 ;  /* 0x000000ff0300720c */ /* 0x000fc80000702670 */
[----:B------:R-:W-:-:S13]  /*00e0*/  ISETP.GE.OR P0, PT, R3, R4, P0 ;  /* 0x000000040300720c */ /* 0x000fda0000706670 */
[----:B------:R-:W-:Y:S05]  /*00f0*/  @P0 EXIT ;  /* 0x000000000000094d */ /* 0x000fea0003800000 */
[----:B------:R-:W0:Y:S01]  /*0100*/  LDC.64 R4, c[0x0][0x380] ;  /* 0x0000e000ff047b82 */ /* 0x000e220000000a00 */
[----:B------:R-:W-:Y:S01]  /*0110*/  IADD3 R7, PT, PT, R2, -0x1, RZ ;  /* 0xffffffff02077810 */ /* 0x000fe20007ffe0ff */
[----:B------:R-:W1:Y:S04]  /*0120*/  LDCU.64 UR6, c[0x0][0x380] ;  /* 0x00007000ff0677ac */ /* 0x000e680008000a00 */
[----:B------:R-:W-:Y:S01]  /*0130*/  IMAD R7, R7, R0, RZ ;  /* 0x0000000007077224 */ /* 0x000fe200078e02ff */
[----:B------:R-:W2:Y:S04]  /*0140*/  LDCU.64 UR4, c[0x0][0x358] ;  /* 0x00006b00ff0477ac */ /* 0x000ea80008000a00 */
[----:B------:R-:W-:-:S02]  /*0150*/  LEA R2, R0, R7, 0x1 ;  /* 0x0000000700027211 */ /* 0x000fc400078e08ff */
[----:B------:R-:W-:-:S03]  /*0160*/  IADD3 R7, PT, PT, R3, R7, RZ ;  /* 0x0000000703077210 */ /* 0x000fc60007ffe0ff */
[----:B------:R-:W-:Y:S02]  /*0170*/  IMAD.IADD R6, R2, 0x1, -R0 ;  /* 0x0000000102067824 */ /* 0x000fe400078e0a00 */
[----:B------:R-:W-:-:S03]  /*0180*/  IMAD.IADD R9, R3, 0x1, R2 ;  /* 0x0000000103097824 */ /* 0x000fc600078e0202 */
[----:B------:R-:W-:Y:S01]  /*0190*/  IADD3 R8, P0, PT, R3, R6, RZ ;  /* 0x0000000603087210 */ /* 0x000fe20007f1e0ff */
[----:B0-----:R-:W-:-:S03]  /*01a0*/  IMAD.WIDE R2, R7, 0x4, R4 ;  /* 0x0000000407027825 */ /* 0x001fc600078e0204 */
[----:B------:R-:W-:Y:S02]  /*01b0*/  LEA.HI.X.SX32 R7, R6, RZ, 0x1, P0 ;  /* 0x000000ff06077211 */ /* 0x000fe400000f0eff */
[----:B-1----:R-:W-:Y:S01]  /*01c0*/  LEA R6, P0, R8, UR6, 0x2 ;  /* 0x0000000608067c11 */ /* 0x002fe2000f8010ff */
[----:B------:R-:W-:-:S03]  /*01d0*/  IMAD.WIDE R4, R9, 0x4, R4 ;  /* 0x0000000409047825 */ /* 0x000fc600078e0204 */
[----:B------:R-:W-:Y:S02]  /*01e0*/  LEA.HI.X R7, R8, UR7, R7, 0x2, P0 ;  /* 0x0000000708077c11 */ /* 0x000fe400080f1407 */
[----:B--2---:R-:W2:Y:S04]  /*01f0*/  LDG.E R8, desc[UR4][R2.64] ;  /* 0x0000000402087981 */ /* 0x004ea8000c1e1900 */
[----:B------:R-:W2:Y:S04]  /*0200*/  LDG.E R5, desc[UR4][R4.64] ;  /* 0x0000000404057981 */ /* 0x000ea8000c1e1900 */
[----:B------:R-:W3:Y:S04]  /*0210*/  LDG.E R9, desc[UR4][R6.64+-0x4] ;  /* 0xfffffc0406097981 */ /* 0x000ee8000c1e1900 */
[----:B------:R-:W4:Y:S01]  /*0220*/  LDG.E R11, desc[UR4][R6.64+0x4] ;  /* 0x00000404060b7981 */ /* 0x000f22000c1e1900 */
[----:B--2---:R-:W-:-:S04]  /*0230*/  FADD R8, R8, R5 ;  /* 0x0000000508087221 */ /* 0x004fc80000000000 */
[----:B---3--:R-:W-:-:S04]  /*0240*/  FADD R8, R8, R9 ;  /* 0x0000000908087221 */ /* 0x008fc80000000000 */
[----:B----4-:R-:W-:Y:S01]  /*0250*/  FADD R11, R8, R11 ;  /* 0x0000000b080b7221 */ /* 0x010fe20000000000 */
[----:B------:R-:W-:-:S04]  /*0260*/  IMAD.WIDE R8, R0, 0x4, R2 ;  /* 0x0000000400087825 */ /* 0x000fc800078e0202 */
[----:B------:R-:W-:-:S05]  /*0270*/  FMUL R11, R11, 0.25 ;  /* 0x3e8000000b0b7820 */ /* 0x000fca0000400000 */
[----:B------:R-:W-:Y:S01]  /*0280*/  STG.E desc[UR4][R8.64], R11 ;  /* 0x0000000b08007986 */ /* 0x000fe2000c101904 */
[----:B------:R-:W-:Y:S05]  /*0290*/  EXIT ;  /* 0x000000000000794d */ /* 0x000fea0003800000 */
.L_x_0:
[----:B------:R-:W-:-:S00]  /*02a0*/  BRA `(.L_x_0) ;  /* 0xfffffffc00fc7947 */ /* 0x000fc0000383ffff */
[----:B------:R-:W-:-:S00]  /*02b0*/  NOP ;  /* 0x0000000000007918 */ /* 0x000fc00000000000 */
        /* <DEDUP_REMOVED lines=12> */
.L_x_1:


//--------------------- .nv.shared.reserved.0     --------------------------
	.section	.nv.shared.reserved.0,"aw",@nobits
	.weak		__nv_reservedSMEM_offset_0_alias
	.size		__nv_reservedSMEM_offset_0_alias, 0, 64
	.other		__nv_reservedSMEM_offset_0_alias,@"STO_CUDA_RESERVED_SHARED STV_DEFAULT"
__nv_reservedSMEM_offset_0_alias:
	.zero		0
	.zero		64


//--------------------- .nv.constant0._Z8simulatePfi --------------------------
	.section	.nv.constant0._Z8simulatePfi,"a",@progbits
	.sectionflags	@""
	.align	4
.nv.constant0._Z8simulatePfi:
	.zero		908


//--------------------- SYMBOLS --------------------------

	.type		.nv.reservedSmem.offset0,@object
	.size		.nv.reservedSmem.offset0,0x4
